//
// Generated by NVIDIA NVVM Compiler
//
// Compiler Build ID: CL-36424714
// Cuda compilation tools, release 13.0, V13.0.88
// Based on NVVM 20.0.0
//

.version 9.0
.target sm_100
.address_size 64

	// .globl	_Z3addPiS_S_
.extern .func  (.param .b32 func_retval0) vprintf
(
	.param .b64 vprintf_param_0,
	.param .b64 vprintf_param_1
)
;
.global .align 1 .b8 $str[19] = {80, 97, 114, 97, 109, 32, 97, 32, 118, 97, 108, 117, 101, 58, 32, 37, 100, 10};
.global .align 1 .b8 $str$1[19] = {80, 97, 114, 97, 109, 32, 98, 32, 118, 97, 108, 117, 101, 58, 32, 37, 100, 10};
.global .align 1 .b8 $str$2[20] = {82, 101, 115, 117, 108, 116, 32, 99, 32, 118, 97, 108, 117, 101, 58, 32, 37, 100, 10};

.visible .entry _Z3addPiS_S_(
	.param .u64 .ptr .align 1 _Z3addPiS_S__param_0,
	.param .u64 .ptr .align 1 _Z3addPiS_S__param_1,
	.param .u64 .ptr .align 1 _Z3addPiS_S__param_2
)
{
	.local .align 8 .b8 	__local_depot0[8];
	.reg .b64 	%SP;
	.reg .b64 	%SPL;
	.reg .b32 	%r<12>;
	.reg .b64 	%rd<15>;

	mov.u64 	%SPL, __local_depot0;
	cvta.local.u64 	%SP, %SPL;
	ld.param.u64 	%rd1, [_Z3addPiS_S__param_0];
	ld.param.u64 	%rd2, [_Z3addPiS_S__param_1];
	ld.param.u64 	%rd3, [_Z3addPiS_S__param_2];
	cvta.to.global.u64 	%rd4, %rd3;
	cvta.to.global.u64 	%rd5, %rd2;
	cvta.to.global.u64 	%rd6, %rd1;
	add.u64 	%rd7, %SP, 0;
	add.u64 	%rd8, %SPL, 0;
	ld.global.u32 	%r1, [%rd6];
	st.local.u32 	[%rd8], %r1;
	mov.u64 	%rd9, $str;
	cvta.global.u64 	%rd10, %rd9;
	{ // callseq 0, 0
	.param .b64 param0;
	st.param.b64 	[param0], %rd10;
	.param .b64 param1;
	st.param.b64 	[param1], %rd7;
	.param .b32 retval0;
	call.uni (retval0), 
	vprintf, 
	(
	param0, 
	param1
	);
	ld.param.b32 	%r2, [retval0];
	} // callseq 0
	ld.global.u32 	%r4, [%rd5];
	st.local.u32 	[%rd8], %r4;
	mov.u64 	%rd11, $str$1;
	cvta.global.u64 	%rd12, %rd11;
	{ // callseq 1, 0
	.param .b64 param0;
	st.param.b64 	[param0], %rd12;
	.param .b64 param1;
	st.param.b64 	[param1], %rd7;
	.param .b32 retval0;
	call.uni (retval0), 
	vprintf, 
	(
	param0, 
	param1
	);
	ld.param.b32 	%r5, [retval0];
	} // callseq 1
	ld.global.u32 	%r7, [%rd6];
	ld.global.u32 	%r8, [%rd5];
	add.s32 	%r9, %r8, %r7;
	st.global.u32 	[%rd4], %r9;
	st.local.u32 	[%rd8], %r9;
	mov.u64 	%rd13, $str$2;
	cvta.global.u64 	%rd14, %rd13;
	{ // callseq 2, 0
	.param .b64 param0;
	st.param.b64 	[param0], %rd14;
	.param .b64 param1;
	st.param.b64 	[param1], %rd7;
	.param .b32 retval0;
	call.uni (retval0), 
	vprintf, 
	(
	param0, 
	param1
	);
	ld.param.b32 	%r10, [retval0];
	} // callseq 2
	ret;

}


// ===== COMPILED SASS (sm_100) =====

	.target	sm_100

	.elftype	@"ET_EXEC"


//--------------------- .note.nv.tkinfo           --------------------------
	.section	.note.nv.tkinfo,"",@"SHT_NOTE"
	.sectionflags	@"SHF_NOTE_NV_TKINFO"
	.tkinfo
        /*0018*/ 	.word	0x00000002
        /*0030*/ 	.string	""
        /*0030*/ 	.string	"ptxas"
        /*0030*/ 	.string	"Cuda compilation tools, release 13.0, V13.0.88"
        /*0030*/ 	.string	"Build cuda_13.0.r13.0/compiler.36424714_0"
        /*0030*/ 	.string	"-arch sm_100 -m 64 "



//--------------------- .note.nv.cuinfo           --------------------------
	.section	.note.nv.cuinfo,"",@"SHT_NOTE"
	.sectionflags	@"SHF_NOTE_NV_CUINFO"
        /*0018*/ 	.short	0x0002
        /*001a*/ 	.short	0x0064
        /*001c*/ 	.short	0x0082
	.zero		2


//--------------------- .nv.info                  --------------------------
	.section	.nv.info,"",@"SHT_CUDA_INFO"
	.align	4


	//----- nvinfo : EIATTR_REGCOUNT
	.align		4
        /*0000*/ 	.byte	0x04, 0x2f
        /*0002*/ 	.short	(.L_4 - .L_3)
	.align		4
.L_3:
        /*0004*/ 	.word	index@(_Z3addPiS_S_)
        /*0008*/ 	.word	0x00000018


	//----- nvinfo : EIATTR_FRAME_SIZE
	.align		4
.L_4:
        /*000c*/ 	.byte	0x04, 0x11
        /*000e*/ 	.short	(.L_6 - .L_5)
	.align		4
.L_5:
        /*0010*/ 	.word	index@(_Z3addPiS_S_)
        /*0014*/ 	.word	0x00000008


	//----- nvinfo : EIATTR_MIN_STACK_SIZE
	.align		4
.L_6:
        /*0018*/ 	.byte	0x04, 0x12
        /*001a*/ 	.short	(.L_8 - .L_7)
	.align		4
.L_7:
        /*001c*/ 	.word	index@(_Z3addPiS_S_)
        /*0020*/ 	.word	0x00000008
.L_8:


//--------------------- .nv.compat                --------------------------
	.section	.nv.compat,"",@"SHT_CUDA_COMPAT_INFO"
	.align	4
        /*0000*/ 	.byte	0x02, 0x09, 0x00, 0x00, 0x02, 0x02, 0x01, 0x00, 0x02, 0x05, 0x05, 0x00, 0x03, 0x07, 0x01, 0x01
        /*0010*/ 	.byte	0x02, 0x03, 0x00, 0x00, 0x02, 0x06, 0x01, 0x00, 0x04, 0x0b, 0x08, 0x00, 0x09, 0x00, 0x00, 0x00
        /*0020*/ 	.byte	0x00, 0x00, 0x00, 0x00


//--------------------- .nv.info._Z3addPiS_S_     --------------------------
	.section	.nv.info._Z3addPiS_S_,"",@"SHT_CUDA_INFO"
	.sectionflags	@""
	.align	4


	//----- nvinfo : EIATTR_CUDA_API_VERSION
	.align		4
        /*0000*/ 	.byte	0x04, 0x37
        /*0002*/ 	.short	(.L_10 - .L_9)
.L_9:
        /*0004*/ 	.word	0x00000082


	//----- nvinfo : EIATTR_KPARAM_INFO
	.align		4
.L_10:
        /*0008*/ 	.byte	0x04, 0x17
        /*000a*/ 	.short	(.L_12 - .L_11)
.L_11:
        /*000c*/ 	.word	0x00000000
        /*0010*/ 	.short	0x0002
        /*0012*/ 	.short	0x0010
        /*0014*/ 	.byte	0x00, 0xf5, 0x21, 0x00


	//----- nvinfo : EIATTR_KPARAM_INFO
	.align		4
.L_12:
        /*0018*/ 	.byte	0x04, 0x17
        /*001a*/ 	.short	(.L_14 - .L_13)
.L_13:
        /*001c*/ 	.word	0x00000000
        /*0020*/ 	.short	0x0001
        /*0022*/ 	.short	0x0008
        /*0024*/ 	.byte	0x00, 0xf5, 0x21, 0x00


	//----- nvinfo : EIATTR_KPARAM_INFO
	.align		4
.L_14:
        /*0028*/ 	.byte	0x04, 0x17
        /*002a*/ 	.short	(.L_16 - .L_15)
.L_15:
        /*002c*/ 	.word	0x00000000
        /*0030*/ 	.short	0x0000
        /*0032*/ 	.short	0x0000
        /*0034*/ 	.byte	0x00, 0xf5, 0x21, 0x00


	//----- nvinfo : EIATTR_SPARSE_MMA_MASK
	.align		4
.L_16:
        /*0038*/ 	.byte	0x03, 0x50
        /*003a*/ 	.short	0x0000


	//----- nvinfo : EIATTR_MAXREG_COUNT
	.align		4
        /*003c*/ 	.byte	0x03, 0x1b
        /*003e*/ 	.short	0x00ff


	//----- nvinfo : EIATTR_EXTERNS
	.align		4
        /*0040*/ 	.byte	0x04, 0x0f
        /*0042*/ 	.short	(.L_18 - .L_17)


	//   ....[0]....
	.align		4
.L_17:
        /*0044*/ 	.word	index@(vprintf)


	//----- nvinfo : EIATTR_MERCURY_ISA_VERSION
	.align		4
.L_18:
        /*0048*/ 	.byte	0x03, 0x5f
        /*004a*/ 	.short	0x0101


	//----- nvinfo : EIATTR_VRC_CTA_INIT_COUNT
	.align		4
        /*004c*/ 	.byte	0x02, 0x4a
	.zero		1
	.zero		1


	//----- nvinfo : EIATTR_SYSCALL_OFFSETS
	.align		4
        /*0050*/ 	.byte	0x04, 0x46
        /*0052*/ 	.short	(.L_20 - .L_19)


	//   ....[0]....
.L_19:
        /*0054*/ 	.word	0x00000120


	//   ....[1]....
        /*0058*/ 	.word	0x000001d0


	//   ....[2]....
        /*005c*/ 	.word	0x000002d0


	//----- nvinfo : EIATTR_EXIT_INSTR_OFFSETS
	.align		4
.L_20:
        /*0060*/ 	.byte	0x04, 0x1c
        /*0062*/ 	.short	(.L_22 - .L_21)


	//   ....[0]....
.L_21:
        /*0064*/ 	.word	0x000002e0


	//----- nvinfo : EIATTR_CBANK_PARAM_SIZE
	.align		4
.L_22:
        /*0068*/ 	.byte	0x03, 0x19
        /*006a*/ 	.short	0x0018


	//----- nvinfo : EIATTR_PARAM_CBANK
	.align		4
        /*006c*/ 	.byte	0x04, 0x0a
        /*006e*/ 	.short	(.L_24 - .L_23)
	.align		4
.L_23:
        /*0070*/ 	.word	index@(.nv.constant0._Z3addPiS_S_)
        /*0074*/ 	.short	0x0380
        /*0076*/ 	.short	0x0018


	//----- nvinfo : EIATTR_SW_WAR
	.align		4
.L_24:
        /*0078*/ 	.byte	0x04, 0x36
        /*007a*/ 	.short	(.L_26 - .L_25)
.L_25:
        /*007c*/ 	.word	0x00000008
.L_26:


//--------------------- .nv.callgraph             --------------------------
	.section	.nv.callgraph,"",@"SHT_CUDA_CALLGRAPH"
	.align	4
	.sectionentsize	8
	.align		4
        /*0000*/ 	.word	0x00000000
	.align		4
        /*0004*/ 	.word	0xffffffff
	.align		4
        /*0008*/ 	.word	index@(_Z3addPiS_S_)
	.align		4
        /*000c*/ 	.word	index@(vprintf)
	.align		4
        /*0010*/ 	.word	0x00000000
	.align		4
        /*0014*/ 	.word	0xfffffffe
	.align		4
        /*0018*/ 	.word	0x00000000
	.align		4
        /*001c*/ 	.word	0xfffffffd
	.align		4
        /*0020*/ 	.word	0x00000000
	.align		4
        /*0024*/ 	.word	0xfffffffc


//--------------------- .nv.constant4             --------------------------
	.section	.nv.constant4,"a",@progbits
	.align	8
	.align		8
.nv.constant4:
        /*0000*/ 	.dword	vprintf
	.align		8
        /*0008*/ 	.dword	$str
	.align		8
        /*0010*/ 	.dword	$str$1
	.align		8
        /*0018*/ 	.dword	$str$2


//--------------------- .text._Z3addPiS_S_        --------------------------
	.section	.text._Z3addPiS_S_,"ax",@progbits
	.align	128
        .global         _Z3addPiS_S_
        .type           _Z3addPiS_S_,@function
        .size           _Z3addPiS_S_,(.L_x_4 - _Z3addPiS_S_)
        .other          _Z3addPiS_S_,@"STO_CUDA_ENTRY STV_DEFAULT"
_Z3addPiS_S_:
.text._Z3addPiS_S_:
[----:B------:R-:W0:Y:S08]  /*0000*/  LDC R1, c[0x0][0x37c] ;  /* 0x0000df00ff017b82 */ /* 0x000e300000000800 */
[----:B------:R-:W1:Y:S01]  /*0010*/  LDC.64 R6, c[0x0][0x380] ;  /* 0x0000e000ff067b82 */ /* 0x000e620000000a00 */
[----:B------:R-:W1:Y:S01]  /*0020*/  LDCU.64 UR36, c[0x0][0x358] ;  /* 0x00006b00ff2477ac */ /* 0x000e620008000a00 */
[----:B0-----:R-:W-:Y:S01]  /*0030*/  VIADD R1, R1, 0xfffffff8 ;  /* 0xfffffff801017836 */ /* 0x001fe20000000000 */
[----:B------:R-:W0:Y:S01]  /*0040*/  LDCU UR4, c[0x0][0x2f8] ;  /* 0x00005f00ff0477ac */ /* 0x000e220008000800 */
[----:B------:R-:W-:Y:S01]  /*0050*/  MOV R2, 0x0 ;  /* 0x0000000000027802 */ /* 0x000fe20000000f00 */
[----:B------:R-:W2:Y:S01]  /*0060*/  LDCU UR5, c[0x0][0x2fc] ;  /* 0x00005f80ff0577ac */ /* 0x000ea20008000800 */
[----:B------:R-:W3:Y:S01]  /*0070*/  LDCU.64 UR6, c[0x4][0x8] ;  /* 0x01000100ff0677ac */ /* 0x000ee20008000a00 */
[----:B-1----:R1:W4:Y:S01]  /*0080*/  LDG.E R0, desc[UR36][R6.64] ;  /* 0x0000002406007981 */ /* 0x002322000c1e1900 */
[----:B------:R0:W4:Y:S02]  /*0090*/  LDC.64 R8, c[0x4][R2] ;  /* 0x0100000002087b82 */ /* 0x0001240000000a00 */
[----:B0-----:R-:W-:-:S05]  /*00a0*/  IADD3 R17, P0, PT, R1, UR4, RZ ;  /* 0x0000000401117c10 */ /* 0x001fca000ff1e0ff */
[----:B--2---:R-:W-:Y:S01]  /*00b0*/  IMAD.X R16, RZ, RZ, UR5, P0 ;  /* 0x00000005ff107e24 */ /* 0x004fe200080e06ff */
[----:B---3--:R-:W-:Y:S01]  /*00c0*/  MOV R4, UR6 ;  /* 0x0000000600047c02 */ /* 0x008fe20008000f00 */
[----:B------:R-:W-:Y:S02]  /*00d0*/  IMAD.U32 R5, RZ, RZ, UR7 ;  /* 0x00000007ff057e24 */ /* 0x000fe4000f8e00ff */
[----:B-1----:R-:W-:Y:S01]  /*00e0*/  IMAD.MOV.U32 R6, RZ, RZ, R17 ;  /* 0x000000ffff067224 */ /* 0x002fe200078e0011 */
[----:B------:R-:W-:Y:S01]  /*00f0*/  MOV R7, R16 ;  /* 0x0000001000077202 */ /* 0x000fe20000000f00 */
[----:B----4-:R0:W-:Y:S06]  /*0100*/  STL [R1], R0 ;  /* 0x0000000001007387 */ /* 0x0101ec0000100800 */
[----:B------:R-:W-:-:S07]  /*0110*/  LEPC R20, `(.L_x_0) ;  /* 0x000000001014794e */ /* 0x000fce0000000000 */
[----:B0-----:R-:W-:Y:S05]  /*0120*/  CALL.ABS.NOINC R8 ;  /* 0x0000000008007343 */ /* 0x001fea0003c00000 */
.L_x_0:
[----:B------:R-:W0:Y:S01]  /*0130*/  LDC.64 R8, c[0x0][0x388] ;  /* 0x0000e200ff087b82 */ /* 0x000e220000000a00 */
[----:B------:R-:W1:Y:S01]  /*0140*/  LDCU.64 UR4, c[0x4][0x10] ;  /* 0x01000200ff0477ac */ /* 0x000e620008000a00 */
[----:B0-----:R-:W2:Y:S06]  /*0150*/  LDG.E R8, desc[UR36][R8.64] ;  /* 0x0000002408087981 */ /* 0x001eac000c1e1900 */
[----:B------:R0:W3:Y:S01]  /*0160*/  LDC.64 R10, c[0x4][R2] ;  /* 0x01000000020a7b82 */ /* 0x0000e20000000a00 */
[----:B-1----:R-:W-:Y:S01]  /*0170*/  IMAD.U32 R4, RZ, RZ, UR4 ;  /* 0x00000004ff047e24 */ /* 0x002fe2000f8e00ff */
[----:B------:R-:W-:Y:S01]  /*0180*/  MOV R6, R17 ;  /* 0x0000001100067202 */ /* 0x000fe20000000f00 */
[----:B------:R-:W-:-:S02]  /*0190*/  IMAD.U32 R5, RZ, RZ, UR5 ;  /* 0x00000005ff057e24 */ /* 0x000fc4000f8e00ff */
[----:B------:R-:W-:Y:S01]  /*01a0*/  IMAD.MOV.U32 R7, RZ, RZ, R16 ;  /* 0x000000ffff077224 */ /* 0x000fe200078e0010 */
[----:B--23--:R0:W-:Y:S06]  /*01b0*/  STL [R1], R8 ;  /* 0x0000000801007387 */ /* 0x00c1ec0000100800 */
[----:B------:R-:W-:-:S07]  /*01c0*/  LEPC R20, `(.L_x_1) ;  /* 0x000000001014794e */ /* 0x000fce0000000000 */
[----:B0-----:R-:W-:Y:S05]  /*01d0*/  CALL.ABS.NOINC R10 ;  /* 0x000000000a007343 */ /* 0x001fea0003c00000 */
.L_x_1:
[----:B------:R-:W0:Y:S01]  /*01e0*/  LDC.64 R10, c[0x0][0x380] ;  /* 0x0000e000ff0a7b82 */ /* 0x000e220000000a00 */
[----:B------:R-:W1:Y:S07]  /*01f0*/  LDCU.64 UR4, c[0x4][0x18] ;  /* 0x01000300ff0477ac */ /* 0x000e6e0008000a00 */
[----:B------:R-:W2:Y:S01]  /*0200*/  LDC.64 R12, c[0x0][0x388] ;  /* 0x0000e200ff0c7b82 */ /* 0x000ea20000000a00 */
[----:B0-----:R-:W3:Y:S04]  /*0210*/  LDG.E R0, desc[UR36][R10.64] ;  /* 0x000000240a007981 */ /* 0x001ee8000c1e1900 */
[----:B--2---:R-:W3:Y:S03]  /*0220*/  LDG.E R13, desc[UR36][R12.64] ;  /* 0x000000240c0d7981 */ /* 0x004ee6000c1e1900 */
[----:B------:R-:W0:Y:S01]  /*0230*/  LDC.64 R8, c[0x0][0x390] ;  /* 0x0000e400ff087b82 */ /* 0x000e220000000a00 */
[----:B-1----:R-:W-:Y:S01]  /*0240*/  IMAD.U32 R4, RZ, RZ, UR4 ;  /* 0x00000004ff047e24 */ /* 0x002fe2000f8e00ff */
[----:B------:R-:W-:Y:S01]  /*0250*/  MOV R5, UR5 ;  /* 0x0000000500057c02 */ /* 0x000fe20008000f00 */
[----:B------:R-:W-:Y:S01]  /*0260*/  IMAD.MOV.U32 R6, RZ, RZ, R17 ;  /* 0x000000ffff067224 */ /* 0x000fe200078e0011 */
[----:B------:R-:W-:-:S04]  /*0270*/  MOV R7, R16 ;  /* 0x0000001000077202 */ /* 0x000fc80000000f00 */
[----:B------:R-:W1:Y:S01]  /*0280*/  LDC.64 R2, c[0x4][R2] ;  /* 0x0100000002027b82 */ /* 0x000e620000000a00 */
[----:B---3--:R-:W-:-:S05]  /*0290*/  IADD3 R0, PT, PT, R0, R13, RZ ;  /* 0x0000000d00007210 */ /* 0x008fca0007ffe0ff */
[----:B------:R2:W-:Y:S04]  /*02a0*/  STL [R1], R0 ;  /* 0x0000000001007387 */ /* 0x0005e80000100800 */
[----:B01----:R2:W-:Y:S02]  /*02b0*/  STG.E desc[UR36][R8.64], R0 ;  /* 0x0000000008007986 */ /* 0x0035e4000c101924 */
[----:B------:R-:W-:-:S07]  /*02c0*/  LEPC R20, `(.L_x_2) ;  /* 0x000000001014794e */ /* 0x000fce0000000000 */
[----:B--2---:R-:W-:Y:S05]  /*02d0*/  CALL.ABS.NOINC R2 ;  /* 0x0000000002007343 */ /* 0x004fea0003c00000 */
.L_x_2:
[----:B------:R-:W-:Y:S05]  /*02e0*/  EXIT ;  /* 0x000000000000794d */ /* 0x000fea0003800000 */
.L_x_3:
[----:B------:R-:W-:-:S00]  /*02f0*/  BRA `(.L_x_3) ;  /* 0xfffffffc00fc7947 */ /* 0x000fc0000383ffff */
[----:B------:R-:W-:-:S00]  /*0300*/  NOP ;  /* 0x0000000000007918 */ /* 0x000fc00000000000 */
[----:B------:R-:W-:-:S00]  /*0310*/  NOP ;  /* 0x0000000000007918 */ /* 0x000fc00000000000 */
[----:B------:R-:W-:-:S00]  /*0320*/  NOP ;  /* 0x0000000000007918 */ /* 0x000fc00000000000 */
[----:B------:R-:W-:-:S00]  /*0330*/  NOP ;  /* 0x0000000000007918 */ /* 0x000fc00000000000 */
[----:B------:R-:W-:-:S00]  /*0340*/  NOP ;  /* 0x0000000000007918 */ /* 0x000fc00000000000 */
[----:B------:R-:W-:-:S00]  /*0350*/  NOP ;  /* 0x0000000000007918 */ /* 0x000fc00000000000 */
[----:B------:R-:W-:-:S00]  /*0360*/  NOP ;  /* 0x0000000000007918 */ /* 0x000fc00000000000 */
[----:B------:R-:W-:-:S00]  /*0370*/  NOP ;  /* 0x0000000000007918 */ /* 0x000fc00000000000 */
.L_x_4:


//--------------------- .nv.global.init           --------------------------
	.section	.nv.global.init,"aw",@progbits
.nv.global.init:
	.type		$str,@object
	.size		$str,($str$1 - $str)
$str:
        /*0000*/ 	.byte	0x50, 0x61, 0x72, 0x61, 0x6d, 0x20, 0x61, 0x20, 0x76, 0x61, 0x6c, 0x75, 0x65, 0x3a, 0x20, 0x25
        /*0010*/ 	.byte	0x64, 0x0a, 0x00
	.type		$str$1,@object
	.size		$str$1,($str$2 - $str$1)
$str$1:
        /*0013*/ 	.byte	0x50, 0x61, 0x72, 0x61, 0x6d, 0x20, 0x62, 0x20, 0x76, 0x61, 0x6c, 0x75, 0x65, 0x3a, 0x20, 0x25
        /*0023*/ 	.byte	0x64, 0x0a, 0x00
	.type		$str$2,@object
	.size		$str$2,(.L_2 - $str$2)
$str$2:
        /*0026*/ 	.byte	0x52, 0x65, 0x73, 0x75, 0x6c, 0x74, 0x20, 0x63, 0x20, 0x76, 0x61, 0x6c, 0x75, 0x65, 0x3a, 0x20
        /*0036*/ 	.byte	0x25, 0x64, 0x0a, 0x00
.L_2:


//--------------------- .nv.shared.reserved.0     --------------------------
	.section	.nv.shared.reserved.0,"aw",@nobits
	.weak		__nv_reservedSMEM_offset_0_alias
	.size		__nv_reservedSMEM_offset_0_alias, 0, 64
	.other		__nv_reservedSMEM_offset_0_alias,@"STO_CUDA_RESERVED_SHARED STV_DEFAULT"
__nv_reservedSMEM_offset_0_alias:
	.zero		0
	.zero		64


//--------------------- .nv.constant0._Z3addPiS_S_ --------------------------
	.section	.nv.constant0._Z3addPiS_S_,"a",@progbits
	.sectionflags	@""
	.align	4
.nv.constant0._Z3addPiS_S_:
	.zero		920


//--------------------- SYMBOLS --------------------------

	.type		.nv.reservedSmem.offset0,@object
	.size		.nv.reservedSmem.offset0,0x4
	.type		vprintf,@function
